//
// Generated by NVIDIA NVVM Compiler
//
// Compiler Build ID: CL-36424714
// Cuda compilation tools, release 13.0, V13.0.88
// Based on NVVM 20.0.0
//

.version 9.0
.target sm_100
.address_size 64

	// .globl	_Z25nppiAbsDiff_8u_C1R_kernelPKhiS0_iPhiii

.visible .entry _Z25nppiAbsDiff_8u_C1R_kernelPKhiS0_iPhiii(
	.param .u64 .ptr .align 1 _Z25nppiAbsDiff_8u_C1R_kernelPKhiS0_iPhiii_param_0,
	.param .u32 _Z25nppiAbsDiff_8u_C1R_kernelPKhiS0_iPhiii_param_1,
	.param .u64 .ptr .align 1 _Z25nppiAbsDiff_8u_C1R_kernelPKhiS0_iPhiii_param_2,
	.param .u32 _Z25nppiAbsDiff_8u_C1R_kernelPKhiS0_iPhiii_param_3,
	.param .u64 .ptr .align 1 _Z25nppiAbsDiff_8u_C1R_kernelPKhiS0_iPhiii_param_4,
	.param .u32 _Z25nppiAbsDiff_8u_C1R_kernelPKhiS0_iPhiii_param_5,
	.param .u32 _Z25nppiAbsDiff_8u_C1R_kernelPKhiS0_iPhiii_param_6,
	.param .u32 _Z25nppiAbsDiff_8u_C1R_kernelPKhiS0_iPhiii_param_7
)
{
	.reg .pred 	%p<4>;
	.reg .b16 	%rs<8>;
	.reg .b32 	%r<20>;
	.reg .b64 	%rd<17>;

	ld.param.u64 	%rd1, [_Z25nppiAbsDiff_8u_C1R_kernelPKhiS0_iPhiii_param_0];
	ld.param.u32 	%r3, [_Z25nppiAbsDiff_8u_C1R_kernelPKhiS0_iPhiii_param_1];
	ld.param.u64 	%rd2, [_Z25nppiAbsDiff_8u_C1R_kernelPKhiS0_iPhiii_param_2];
	ld.param.u32 	%r4, [_Z25nppiAbsDiff_8u_C1R_kernelPKhiS0_iPhiii_param_3];
	ld.param.u64 	%rd3, [_Z25nppiAbsDiff_8u_C1R_kernelPKhiS0_iPhiii_param_4];
	ld.param.u32 	%r5, [_Z25nppiAbsDiff_8u_C1R_kernelPKhiS0_iPhiii_param_5];
	ld.param.u32 	%r6, [_Z25nppiAbsDiff_8u_C1R_kernelPKhiS0_iPhiii_param_6];
	ld.param.u32 	%r7, [_Z25nppiAbsDiff_8u_C1R_kernelPKhiS0_iPhiii_param_7];
	mov.u32 	%r9, %ctaid.x;
	mov.u32 	%r10, %ntid.x;
	mov.u32 	%r11, %tid.x;
	mad.lo.s32 	%r1, %r9, %r10, %r11;
	mov.u32 	%r12, %ctaid.y;
	mov.u32 	%r13, %ntid.y;
	mov.u32 	%r14, %tid.y;
	mad.lo.s32 	%r15, %r12, %r13, %r14;
	setp.ge.s32 	%p1, %r1, %r6;
	setp.ge.s32 	%p2, %r15, %r7;
	or.pred  	%p3, %p1, %p2;
	@%p3 bra 	$L__BB0_2;
	cvta.to.global.u64 	%rd4, %rd1;
	cvta.to.global.u64 	%rd5, %rd2;
	cvta.to.global.u64 	%rd6, %rd3;
	mul.lo.s32 	%r16, %r3, %r15;
	cvt.s64.s32 	%rd7, %r16;
	mul.lo.s32 	%r17, %r4, %r15;
	cvt.s64.s32 	%rd8, %r17;
	mul.lo.s32 	%r18, %r5, %r15;
	cvt.s64.s32 	%rd9, %r18;
	cvt.s64.s32 	%rd10, %r1;
	add.s64 	%rd11, %rd7, %rd10;
	add.s64 	%rd12, %rd4, %rd11;
	ld.global.u8 	%rs1, [%rd12];
	add.s64 	%rd13, %rd8, %rd10;
	add.s64 	%rd14, %rd5, %rd13;
	ld.global.u8 	%rs3, [%rd14];
	min.u16 	%rs5, %rs1, %rs3;
	max.u16 	%rs6, %rs1, %rs3;
	sub.s16 	%rs7, %rs6, %rs5;
	cvt.u32.u16 	%r19, %rs7;
	add.s64 	%rd15, %rd9, %rd10;
	add.s64 	%rd16, %rd6, %rd15;
	st.global.u8 	[%rd16], %r19;
$L__BB0_2:
	ret;

}
	// .globl	_Z25nppiAbsDiff_8u_C3R_kernelPKhiS0_iPhiii
.visible .entry _Z25nppiAbsDiff_8u_C3R_kernelPKhiS0_iPhiii(
	.param .u64 .ptr .align 1 _Z25nppiAbsDiff_8u_C3R_kernelPKhiS0_iPhiii_param_0,
	.param .u32 _Z25nppiAbsDiff_8u_C3R_kernelPKhiS0_iPhiii_param_1,
	.param .u64 .ptr .align 1 _Z25nppiAbsDiff_8u_C3R_kernelPKhiS0_iPhiii_param_2,
	.param .u32 _Z25nppiAbsDiff_8u_C3R_kernelPKhiS0_iPhiii_param_3,
	.param .u64 .ptr .align 1 _Z25nppiAbsDiff_8u_C3R_kernelPKhiS0_iPhiii_param_4,
	.param .u32 _Z25nppiAbsDiff_8u_C3R_kernelPKhiS0_iPhiii_param_5,
	.param .u32 _Z25nppiAbsDiff_8u_C3R_kernelPKhiS0_iPhiii_param_6,
	.param .u32 _Z25nppiAbsDiff_8u_C3R_kernelPKhiS0_iPhiii_param_7
)
{
	.reg .pred 	%p<4>;
	.reg .b16 	%rs<22>;
	.reg .b32 	%r<23>;
	.reg .b64 	%rd<17>;

	ld.param.u64 	%rd1, [_Z25nppiAbsDiff_8u_C3R_kernelPKhiS0_iPhiii_param_0];
	ld.param.u32 	%r3, [_Z25nppiAbsDiff_8u_C3R_kernelPKhiS0_iPhiii_param_1];
	ld.param.u64 	%rd2, [_Z25nppiAbsDiff_8u_C3R_kernelPKhiS0_iPhiii_param_2];
	ld.param.u32 	%r4, [_Z25nppiAbsDiff_8u_C3R_kernelPKhiS0_iPhiii_param_3];
	ld.param.u64 	%rd3, [_Z25nppiAbsDiff_8u_C3R_kernelPKhiS0_iPhiii_param_4];
	ld.param.u32 	%r5, [_Z25nppiAbsDiff_8u_C3R_kernelPKhiS0_iPhiii_param_5];
	ld.param.u32 	%r6, [_Z25nppiAbsDiff_8u_C3R_kernelPKhiS0_iPhiii_param_6];
	ld.param.u32 	%r7, [_Z25nppiAbsDiff_8u_C3R_kernelPKhiS0_iPhiii_param_7];
	mov.u32 	%r9, %ctaid.x;
	mov.u32 	%r10, %ntid.x;
	mov.u32 	%r11, %tid.x;
	mad.lo.s32 	%r1, %r9, %r10, %r11;
	mov.u32 	%r12, %ctaid.y;
	mov.u32 	%r13, %ntid.y;
	mov.u32 	%r14, %tid.y;
	mad.lo.s32 	%r15, %r12, %r13, %r14;
	setp.ge.s32 	%p1, %r1, %r6;
	setp.ge.s32 	%p2, %r15, %r7;
	or.pred  	%p3, %p1, %p2;
	@%p3 bra 	$L__BB1_2;
	cvta.to.global.u64 	%rd4, %rd1;
	cvta.to.global.u64 	%rd5, %rd2;
	cvta.to.global.u64 	%rd6, %rd3;
	mul.lo.s32 	%r16, %r3, %r15;
	mul.lo.s32 	%r17, %r4, %r15;
	mul.lo.s32 	%r18, %r5, %r15;
	mul.lo.s32 	%r19, %r1, 3;
	cvt.s64.s32 	%rd7, %r18;
	cvt.s64.s32 	%rd8, %r17;
	cvt.s64.s32 	%rd9, %r16;
	cvt.s64.s32 	%rd10, %r19;
	add.s64 	%rd11, %rd10, %rd9;
	add.s64 	%rd12, %rd4, %rd11;
	ld.global.u8 	%rs1, [%rd12];
	add.s64 	%rd13, %rd10, %rd8;
	add.s64 	%rd14, %rd5, %rd13;
	ld.global.u8 	%rs3, [%rd14];
	min.u16 	%rs5, %rs1, %rs3;
	max.u16 	%rs6, %rs1, %rs3;
	sub.s16 	%rs7, %rs6, %rs5;
	cvt.u32.u16 	%r20, %rs7;
	add.s64 	%rd15, %rd10, %rd7;
	add.s64 	%rd16, %rd6, %rd15;
	st.global.u8 	[%rd16], %r20;
	ld.global.u8 	%rs8, [%rd12+1];
	ld.global.u8 	%rs10, [%rd14+1];
	min.u16 	%rs12, %rs8, %rs10;
	max.u16 	%rs13, %rs8, %rs10;
	sub.s16 	%rs14, %rs13, %rs12;
	cvt.u32.u16 	%r21, %rs14;
	st.global.u8 	[%rd16+1], %r21;
	ld.global.u8 	%rs15, [%rd12+2];
	ld.global.u8 	%rs17, [%rd14+2];
	min.u16 	%rs19, %rs15, %rs17;
	max.u16 	%rs20, %rs15, %rs17;
	sub.s16 	%rs21, %rs20, %rs19;
	cvt.u32.u16 	%r22, %rs21;
	st.global.u8 	[%rd16+2], %r22;
$L__BB1_2:
	ret;

}
	// .globl	_Z26nppiAbsDiff_32f_C1R_kernelPKfiS0_iPfiii
.visible .entry _Z26nppiAbsDiff_32f_C1R_kernelPKfiS0_iPfiii(
	.param .u64 .ptr .align 1 _Z26nppiAbsDiff_32f_C1R_kernelPKfiS0_iPfiii_param_0,
	.param .u32 _Z26nppiAbsDiff_32f_C1R_kernelPKfiS0_iPfiii_param_1,
	.param .u64 .ptr .align 1 _Z26nppiAbsDiff_32f_C1R_kernelPKfiS0_iPfiii_param_2,
	.param .u32 _Z26nppiAbsDiff_32f_C1R_kernelPKfiS0_iPfiii_param_3,
	.param .u64 .ptr .align 1 _Z26nppiAbsDiff_32f_C1R_kernelPKfiS0_iPfiii_param_4,
	.param .u32 _Z26nppiAbsDiff_32f_C1R_kernelPKfiS0_iPfiii_param_5,
	.param .u32 _Z26nppiAbsDiff_32f_C1R_kernelPKfiS0_iPfiii_param_6,
	.param .u32 _Z26nppiAbsDiff_32f_C1R_kernelPKfiS0_iPfiii_param_7
)
{
	.reg .pred 	%p<4>;
	.reg .b32 	%r<19>;
	.reg .b32 	%f<5>;
	.reg .b64 	%rd<17>;

	ld.param.u64 	%rd1, [_Z26nppiAbsDiff_32f_C1R_kernelPKfiS0_iPfiii_param_0];
	ld.param.u32 	%r3, [_Z26nppiAbsDiff_32f_C1R_kernelPKfiS0_iPfiii_param_1];
	ld.param.u64 	%rd2, [_Z26nppiAbsDiff_32f_C1R_kernelPKfiS0_iPfiii_param_2];
	ld.param.u32 	%r4, [_Z26nppiAbsDiff_32f_C1R_kernelPKfiS0_iPfiii_param_3];
	ld.param.u64 	%rd3, [_Z26nppiAbsDiff_32f_C1R_kernelPKfiS0_iPfiii_param_4];
	ld.param.u32 	%r5, [_Z26nppiAbsDiff_32f_C1R_kernelPKfiS0_iPfiii_param_5];
	ld.param.u32 	%r6, [_Z26nppiAbsDiff_32f_C1R_kernelPKfiS0_iPfiii_param_6];
	ld.param.u32 	%r7, [_Z26nppiAbsDiff_32f_C1R_kernelPKfiS0_iPfiii_param_7];
	mov.u32 	%r9, %ctaid.x;
	mov.u32 	%r10, %ntid.x;
	mov.u32 	%r11, %tid.x;
	mad.lo.s32 	%r1, %r9, %r10, %r11;
	mov.u32 	%r12, %ctaid.y;
	mov.u32 	%r13, %ntid.y;
	mov.u32 	%r14, %tid.y;
	mad.lo.s32 	%r15, %r12, %r13, %r14;
	setp.ge.s32 	%p1, %r1, %r6;
	setp.ge.s32 	%p2, %r15, %r7;
	or.pred  	%p3, %p1, %p2;
	@%p3 bra 	$L__BB2_2;
	cvta.to.global.u64 	%rd4, %rd1;
	cvta.to.global.u64 	%rd5, %rd2;
	cvta.to.global.u64 	%rd6, %rd3;
	mul.lo.s32 	%r16, %r3, %r15;
	cvt.s64.s32 	%rd7, %r16;
	add.s64 	%rd8, %rd4, %rd7;
	mul.lo.s32 	%r17, %r4, %r15;
	cvt.s64.s32 	%rd9, %r17;
	add.s64 	%rd10, %rd5, %rd9;
	mul.lo.s32 	%r18, %r5, %r15;
	cvt.s64.s32 	%rd11, %r18;
	add.s64 	%rd12, %rd6, %rd11;
	mul.wide.s32 	%rd13, %r1, 4;
	add.s64 	%rd14, %rd8, %rd13;
	ld.global.f32 	%f1, [%rd14];
	add.s64 	%rd15, %rd10, %rd13;
	ld.global.f32 	%f2, [%rd15];
	sub.f32 	%f3, %f1, %f2;
	abs.f32 	%f4, %f3;
	add.s64 	%rd16, %rd12, %rd13;
	st.global.f32 	[%rd16], %f4;
$L__BB2_2:
	ret;

}


// ===== COMPILED SASS (sm_100) =====

	.target	sm_100

	.elftype	@"ET_EXEC"


//--------------------- .note.nv.tkinfo           --------------------------
	.section	.note.nv.tkinfo,"",@"SHT_NOTE"
	.sectionflags	@"SHF_NOTE_NV_TKINFO"
	.tkinfo
        /*0018*/ 	.word	0x00000002
        /*0030*/ 	.string	""
        /*0030*/ 	.string	"ptxas"
        /*0030*/ 	.string	"Cuda compilation tools, release 13.0, V13.0.88"
        /*0030*/ 	.string	"Build cuda_13.0.r13.0/compiler.36424714_0"
        /*0030*/ 	.string	"-arch sm_100 -m 64 "



//--------------------- .note.nv.cuinfo           --------------------------
	.section	.note.nv.cuinfo,"",@"SHT_NOTE"
	.sectionflags	@"SHF_NOTE_NV_CUINFO"
        /*0018*/ 	.short	0x0002
        /*001a*/ 	.short	0x0064
        /*001c*/ 	.short	0x0082
	.zero		2


//--------------------- .nv.info                  --------------------------
	.section	.nv.info,"",@"SHT_CUDA_INFO"
	.align	4


	//----- nvinfo : EIATTR_REGCOUNT
	.align		4
        /*0000*/ 	.byte	0x04, 0x2f
        /*0002*/ 	.short	(.L_1 - .L_0)
	.align		4
.L_0:
        /*0004*/ 	.word	index@(_Z25nppiAbsDiff_8u_C1R_kernelPKhiS0_iPhiii)
        /*0008*/ 	.word	0x0000000d


	//----- nvinfo : EIATTR_FRAME_SIZE
	.align		4
.L_1:
        /*000c*/ 	.byte	0x04, 0x11
        /*000e*/ 	.short	(.L_3 - .L_2)
	.align		4
.L_2:
        /*0010*/ 	.word	index@(_Z25nppiAbsDiff_8u_C1R_kernelPKhiS0_iPhiii)
        /*0014*/ 	.word	0x00000000


	//----- nvinfo : EIATTR_REGCOUNT
	.align		4
.L_3:
        /*0018*/ 	.byte	0x04, 0x2f
        /*001a*/ 	.short	(.L_5 - .L_4)
	.align		4
.L_4:
        /*001c*/ 	.word	index@(_Z25nppiAbsDiff_8u_C3R_kernelPKhiS0_iPhiii)
        /*0020*/ 	.word	0x0000000e


	//----- nvinfo : EIATTR_FRAME_SIZE
	.align		4
.L_5:
        /*0024*/ 	.byte	0x04, 0x11
        /*0026*/ 	.short	(.L_7 - .L_6)
	.align		4
.L_6:
        /*0028*/ 	.word	index@(_Z25nppiAbsDiff_8u_C3R_kernelPKhiS0_iPhiii)
        /*002c*/ 	.word	0x00000000


	//----- nvinfo : EIATTR_REGCOUNT
	.align		4
.L_7:
        /*0030*/ 	.byte	0x04, 0x2f
        /*0032*/ 	.short	(.L_9 - .L_8)
	.align		4
.L_8:
        /*0034*/ 	.word	index@(_Z26nppiAbsDiff_32f_C1R_kernelPKfiS0_iPfiii)
        /*0038*/ 	.word	0x0000000c


	//----- nvinfo : EIATTR_FRAME_SIZE
	.align		4
.L_9:
        /*003c*/ 	.byte	0x04, 0x11
        /*003e*/ 	.short	(.L_11 - .L_10)
	.align		4
.L_10:
        /*0040*/ 	.word	index@(_Z26nppiAbsDiff_32f_C1R_kernelPKfiS0_iPfiii)
        /*0044*/ 	.word	0x00000000


	//----- nvinfo : EIATTR_MIN_STACK_SIZE
	.align		4
.L_11:
        /*0048*/ 	.byte	0x04, 0x12
        /*004a*/ 	.short	(.L_13 - .L_12)
	.align		4
.L_12:
        /*004c*/ 	.word	index@(_Z26nppiAbsDiff_32f_C1R_kernelPKfiS0_iPfiii)
        /*0050*/ 	.word	0x00000000


	//----- nvinfo : EIATTR_MIN_STACK_SIZE
	.align		4
.L_13:
        /*0054*/ 	.byte	0x04, 0x12
        /*0056*/ 	.short	(.L_15 - .L_14)
	.align		4
.L_14:
        /*0058*/ 	.word	index@(_Z25nppiAbsDiff_8u_C3R_kernelPKhiS0_iPhiii)
        /*005c*/ 	.word	0x00000000


	//----- nvinfo : EIATTR_MIN_STACK_SIZE
	.align		4
.L_15:
        /*0060*/ 	.byte	0x04, 0x12
        /*0062*/ 	.short	(.L_17 - .L_16)
	.align		4
.L_16:
        /*0064*/ 	.word	index@(_Z25nppiAbsDiff_8u_C1R_kernelPKhiS0_iPhiii)
        /*0068*/ 	.word	0x00000000
.L_17:


//--------------------- .nv.compat                --------------------------
	.section	.nv.compat,"",@"SHT_CUDA_COMPAT_INFO"
	.align	4
        /*0000*/ 	.byte	0x02, 0x09, 0x00, 0x00, 0x02, 0x02, 0x01, 0x00, 0x02, 0x05, 0x05, 0x00, 0x03, 0x07, 0x01, 0x01
        /*0010*/ 	.byte	0x02, 0x03, 0x00, 0x00, 0x02, 0x06, 0x01, 0x00, 0x04, 0x0b, 0x08, 0x00, 0x09, 0x00, 0x00, 0x00
        /*0020*/ 	.byte	0x00, 0x00, 0x00, 0x00


//--------------------- .nv.info._Z26nppiAbsDiff_32f_C1R_kernelPKfiS0_iPfiii --------------------------
	.section	.nv.info._Z26nppiAbsDiff_32f_C1R_kernelPKfiS0_iPfiii,"",@"SHT_CUDA_INFO"
	.sectionflags	@""
	.align	4


	//----- nvinfo : EIATTR_CUDA_API_VERSION
	.align		4
        /*0000*/ 	.byte	0x04, 0x37
        /*0002*/ 	.short	(.L_19 - .L_18)
.L_18:
        /*0004*/ 	.word	0x00000082


	//----- nvinfo : EIATTR_KPARAM_INFO
	.align		4
.L_19:
        /*0008*/ 	.byte	0x04, 0x17
        /*000a*/ 	.short	(.L_21 - .L_20)
.L_20:
        /*000c*/ 	.word	0x00000000
        /*0010*/ 	.short	0x0007
        /*0012*/ 	.short	0x0030
        /*0014*/ 	.byte	0x00, 0xf0, 0x11, 0x00


	//----- nvinfo : EIATTR_KPARAM_INFO
	.align		4
.L_21:
        /*0018*/ 	.byte	0x04, 0x17
        /*001a*/ 	.short	(.L_23 - .L_22)
.L_22:
        /*001c*/ 	.word	0x00000000
        /*0020*/ 	.short	0x0006
        /*0022*/ 	.short	0x002c
        /*0024*/ 	.byte	0x00, 0xf0, 0x11, 0x00


	//----- nvinfo : EIATTR_KPARAM_INFO
	.align		4
.L_23:
        /*0028*/ 	.byte	0x04, 0x17
        /*002a*/ 	.short	(.L_25 - .L_24)
.L_24:
        /*002c*/ 	.word	0x00000000
        /*0030*/ 	.short	0x0005
        /*0032*/ 	.short	0x0028
        /*0034*/ 	.byte	0x00, 0xf0, 0x11, 0x00


	//----- nvinfo : EIATTR_KPARAM_INFO
	.align		4
.L_25:
        /*0038*/ 	.byte	0x04, 0x17
        /*003a*/ 	.short	(.L_27 - .L_26)
.L_26:
        /*003c*/ 	.word	0x00000000
        /*0040*/ 	.short	0x0004
        /*0042*/ 	.short	0x0020
        /*0044*/ 	.byte	0x00, 0xf5, 0x21, 0x00


	//----- nvinfo : EIATTR_KPARAM_INFO
	.align		4
.L_27:
        /*0048*/ 	.byte	0x04, 0x17
        /*004a*/ 	.short	(.L_29 - .L_28)
.L_28:
        /*004c*/ 	.word	0x00000000
        /*0050*/ 	.short	0x0003
        /*0052*/ 	.short	0x0018
        /*0054*/ 	.byte	0x00, 0xf0, 0x11, 0x00


	//----- nvinfo : EIATTR_KPARAM_INFO
	.align		4
.L_29:
        /*0058*/ 	.byte	0x04, 0x17
        /*005a*/ 	.short	(.L_31 - .L_30)
.L_30:
        /*005c*/ 	.word	0x00000000
        /*0060*/ 	.short	0x0002
        /*0062*/ 	.short	0x0010
        /*0064*/ 	.byte	0x00, 0xf5, 0x21, 0x00


	//----- nvinfo : EIATTR_KPARAM_INFO
	.align		4
.L_31:
        /*0068*/ 	.byte	0x04, 0x17
        /*006a*/ 	.short	(.L_33 - .L_32)
.L_32:
        /*006c*/ 	.word	0x00000000
        /*0070*/ 	.short	0x0001
        /*0072*/ 	.short	0x0008
        /*0074*/ 	.byte	0x00, 0xf0, 0x11, 0x00


	//----- nvinfo : EIATTR_KPARAM_INFO
	.align		4
.L_33:
        /*0078*/ 	.byte	0x04, 0x17
        /*007a*/ 	.short	(.L_35 - .L_34)
.L_34:
        /*007c*/ 	.word	0x00000000
        /*0080*/ 	.short	0x0000
        /*0082*/ 	.short	0x0000
        /*0084*/ 	.byte	0x00, 0xf5, 0x21, 0x00


	//----- nvinfo : EIATTR_SPARSE_MMA_MASK
	.align		4
.L_35:
        /*0088*/ 	.byte	0x03, 0x50
        /*008a*/ 	.short	0x0000


	//----- nvinfo : EIATTR_MAXREG_COUNT
	.align		4
        /*008c*/ 	.byte	0x03, 0x1b
        /*008e*/ 	.short	0x00ff


	//----- nvinfo : EIATTR_MERCURY_ISA_VERSION
	.align		4
        /*0090*/ 	.byte	0x03, 0x5f
        /*0092*/ 	.short	0x0101


	//----- nvinfo : EIATTR_VRC_CTA_INIT_COUNT
	.align		4
        /*0094*/ 	.byte	0x02, 0x4a
	.zero		1
	.zero		1


	//----- nvinfo : EIATTR_EXIT_INSTR_OFFSETS
	.align		4
        /*0098*/ 	.byte	0x04, 0x1c
        /*009a*/ 	.short	(.L_37 - .L_36)


	//   ....[0]....
.L_36:
        /*009c*/ 	.word	0x000000d0


	//   ....[1]....
        /*00a0*/ 	.word	0x00000260


	//----- nvinfo : EIATTR_CBANK_PARAM_SIZE
	.align		4
.L_37:
        /*00a4*/ 	.byte	0x03, 0x19
        /*00a6*/ 	.short	0x0034


	//----- nvinfo : EIATTR_PARAM_CBANK
	.align		4
        /*00a8*/ 	.byte	0x04, 0x0a
        /*00aa*/ 	.short	(.L_39 - .L_38)
	.align		4
.L_38:
        /*00ac*/ 	.word	index@(.nv.constant0._Z26nppiAbsDiff_32f_C1R_kernelPKfiS0_iPfiii)
        /*00b0*/ 	.short	0x0380
        /*00b2*/ 	.short	0x0034


	//----- nvinfo : EIATTR_SW_WAR
	.align		4
.L_39:
        /*00b4*/ 	.byte	0x04, 0x36
        /*00b6*/ 	.short	(.L_41 - .L_40)
.L_40:
        /*00b8*/ 	.word	0x00000008
.L_41:


//--------------------- .nv.info._Z25nppiAbsDiff_8u_C3R_kernelPKhiS0_iPhiii --------------------------
	.section	.nv.info._Z25nppiAbsDiff_8u_C3R_kernelPKhiS0_iPhiii,"",@"SHT_CUDA_INFO"
	.sectionflags	@""
	.align	4


	//----- nvinfo : EIATTR_CUDA_API_VERSION
	.align		4
        /*0000*/ 	.byte	0x04, 0x37
        /*0002*/ 	.short	(.L_43 - .L_42)
.L_42:
        /*0004*/ 	.word	0x00000082


	//----- nvinfo : EIATTR_KPARAM_INFO
	.align		4
.L_43:
        /*0008*/ 	.byte	0x04, 0x17
        /*000a*/ 	.short	(.L_45 - .L_44)
.L_44:
        /*000c*/ 	.word	0x00000000
        /*0010*/ 	.short	0x0007
        /*0012*/ 	.short	0x0030
        /*0014*/ 	.byte	0x00, 0xf0, 0x11, 0x00


	//----- nvinfo : EIATTR_KPARAM_INFO
	.align		4
.L_45:
        /*0018*/ 	.byte	0x04, 0x17
        /*001a*/ 	.short	(.L_47 - .L_46)
.L_46:
        /*001c*/ 	.word	0x00000000
        /*0020*/ 	.short	0x0006
        /*0022*/ 	.short	0x002c
        /*0024*/ 	.byte	0x00, 0xf0, 0x11, 0x00


	//----- nvinfo : EIATTR_KPARAM_INFO
	.align		4
.L_47:
        /*0028*/ 	.byte	0x04, 0x17
        /*002a*/ 	.short	(.L_49 - .L_48)
.L_48:
        /*002c*/ 	.word	0x00000000
        /*0030*/ 	.short	0x0005
        /*0032*/ 	.short	0x0028
        /*0034*/ 	.byte	0x00, 0xf0, 0x11, 0x00


	//----- nvinfo : EIATTR_KPARAM_INFO
	.align		4
.L_49:
        /*0038*/ 	.byte	0x04, 0x17
        /*003a*/ 	.short	(.L_51 - .L_50)
.L_50:
        /*003c*/ 	.word	0x00000000
        /*0040*/ 	.short	0x0004
        /*0042*/ 	.short	0x0020
        /*0044*/ 	.byte	0x00, 0xf5, 0x21, 0x00


	//----- nvinfo : EIATTR_KPARAM_INFO
	.align		4
.L_51:
        /*0048*/ 	.byte	0x04, 0x17
        /*004a*/ 	.short	(.L_53 - .L_52)
.L_52:
        /*004c*/ 	.word	0x00000000
        /*0050*/ 	.short	0x0003
        /*0052*/ 	.short	0x0018
        /*0054*/ 	.byte	0x00, 0xf0, 0x11, 0x00


	//----- nvinfo : EIATTR_KPARAM_INFO
	.align		4
.L_53:
        /*0058*/ 	.byte	0x04, 0x17
        /*005a*/ 	.short	(.L_55 - .L_54)
.L_54:
        /*005c*/ 	.word	0x00000000
        /*0060*/ 	.short	0x0002
        /*0062*/ 	.short	0x0010
        /*0064*/ 	.byte	0x00, 0xf5, 0x21, 0x00


	//----- nvinfo : EIATTR_KPARAM_INFO
	.align		4
.L_55:
        /*0068*/ 	.byte	0x04, 0x17
        /*006a*/ 	.short	(.L_57 - .L_56)
.L_56:
        /*006c*/ 	.word	0x00000000
        /*0070*/ 	.short	0x0001
        /*0072*/ 	.short	0x0008
        /*0074*/ 	.byte	0x00, 0xf0, 0x11, 0x00


	//----- nvinfo : EIATTR_KPARAM_INFO
	.align		4
.L_57:
        /*0078*/ 	.byte	0x04, 0x17
        /*007a*/ 	.short	(.L_59 - .L_58)
.L_58:
        /*007c*/ 	.word	0x00000000
        /*0080*/ 	.short	0x0000
        /*0082*/ 	.short	0x0000
        /*0084*/ 	.byte	0x00, 0xf5, 0x21, 0x00


	//----- nvinfo : EIATTR_SPARSE_MMA_MASK
	.align		4
.L_59:
        /*0088*/ 	.byte	0x03, 0x50
        /*008a*/ 	.short	0x0000


	//----- nvinfo : EIATTR_MAXREG_COUNT
	.align		4
        /*008c*/ 	.byte	0x03, 0x1b
        /*008e*/ 	.short	0x00ff


	//----- nvinfo : EIATTR_MERCURY_ISA_VERSION
	.align		4
        /*0090*/ 	.byte	0x03, 0x5f
        /*0092*/ 	.short	0x0101


	//----- nvinfo : EIATTR_VRC_CTA_INIT_COUNT
	.align		4
        /*0094*/ 	.byte	0x02, 0x4a
	.zero		1
	.zero		1


	//----- nvinfo : EIATTR_EXIT_INSTR_OFFSETS
	.align		4
        /*0098*/ 	.byte	0x04, 0x1c
        /*009a*/ 	.short	(.L_61 - .L_60)


	//   ....[0]....
.L_60:
        /*009c*/ 	.word	0x000000d0


	//   ....[1]....
        /*00a0*/ 	.word	0x000003f0


	//----- nvinfo : EIATTR_CBANK_PARAM_SIZE
	.align		4
.L_61:
        /*00a4*/ 	.byte	0x03, 0x19
        /*00a6*/ 	.short	0x0034


	//----- nvinfo : EIATTR_PARAM_CBANK
	.align		4
        /*00a8*/ 	.byte	0x04, 0x0a
        /*00aa*/ 	.short	(.L_63 - .L_62)
	.align		4
.L_62:
        /*00ac*/ 	.word	index@(.nv.constant0._Z25nppiAbsDiff_8u_C3R_kernelPKhiS0_iPhiii)
        /*00b0*/ 	.short	0x0380
        /*00b2*/ 	.short	0x0034


	//----- nvinfo : EIATTR_SW_WAR
	.align		4
.L_63:
        /*00b4*/ 	.byte	0x04, 0x36
        /*00b6*/ 	.short	(.L_65 - .L_64)
.L_64:
        /*00b8*/ 	.word	0x00000008
.L_65:


//--------------------- .nv.info._Z25nppiAbsDiff_8u_C1R_kernelPKhiS0_iPhiii --------------------------
	.section	.nv.info._Z25nppiAbsDiff_8u_C1R_kernelPKhiS0_iPhiii,"",@"SHT_CUDA_INFO"
	.sectionflags	@""
	.align	4


	//----- nvinfo : EIATTR_CUDA_API_VERSION
	.align		4
        /*0000*/ 	.byte	0x04, 0x37
        /*0002*/ 	.short	(.L_67 - .L_66)
.L_66:
        /*0004*/ 	.word	0x00000082


	//----- nvinfo : EIATTR_KPARAM_INFO
	.align		4
.L_67:
        /*0008*/ 	.byte	0x04, 0x17
        /*000a*/ 	.short	(.L_69 - .L_68)
.L_68:
        /*000c*/ 	.word	0x00000000
        /*0010*/ 	.short	0x0007
        /*0012*/ 	.short	0x0030
        /*0014*/ 	.byte	0x00, 0xf0, 0x11, 0x00


	//----- nvinfo : EIATTR_KPARAM_INFO
	.align		4
.L_69:
        /*0018*/ 	.byte	0x04, 0x17
        /*001a*/ 	.short	(.L_71 - .L_70)
.L_70:
        /*001c*/ 	.word	0x00000000
        /*0020*/ 	.short	0x0006
        /*0022*/ 	.short	0x002c
        /*0024*/ 	.byte	0x00, 0xf0, 0x11, 0x00


	//----- nvinfo : EIATTR_KPARAM_INFO
	.align		4
.L_71:
        /*0028*/ 	.byte	0x04, 0x17
        /*002a*/ 	.short	(.L_73 - .L_72)
.L_72:
        /*002c*/ 	.word	0x00000000
        /*0030*/ 	.short	0x0005
        /*0032*/ 	.short	0x0028
        /*0034*/ 	.byte	0x00, 0xf0, 0x11, 0x00


	//----- nvinfo : EIATTR_KPARAM_INFO
	.align		4
.L_73:
        /*0038*/ 	.byte	0x04, 0x17
        /*003a*/ 	.short	(.L_75 - .L_74)
.L_74:
        /*003c*/ 	.word	0x00000000
        /*0040*/ 	.short	0x0004
        /*0042*/ 	.short	0x0020
        /*0044*/ 	.byte	0x00, 0xf5, 0x21, 0x00


	//----- nvinfo : EIATTR_KPARAM_INFO
	.align		4
.L_75:
        /*0048*/ 	.byte	0x04, 0x17
        /*004a*/ 	.short	(.L_77 - .L_76)
.L_76:
        /*004c*/ 	.word	0x00000000
        /*0050*/ 	.short	0x0003
        /*0052*/ 	.short	0x0018
        /*0054*/ 	.byte	0x00, 0xf0, 0x11, 0x00


	//----- nvinfo : EIATTR_KPARAM_INFO
	.align		4
.L_77:
        /*0058*/ 	.byte	0x04, 0x17
        /*005a*/ 	.short	(.L_79 - .L_78)
.L_78:
        /*005c*/ 	.word	0x00000000
        /*0060*/ 	.short	0x0002
        /*0062*/ 	.short	0x0010
        /*0064*/ 	.byte	0x00, 0xf5, 0x21, 0x00


	//----- nvinfo : EIATTR_KPARAM_INFO
	.align		4
.L_79:
        /*0068*/ 	.byte	0x04, 0x17
        /*006a*/ 	.short	(.L_81 - .L_80)
.L_80:
        /*006c*/ 	.word	0x00000000
        /*0070*/ 	.short	0x0001
        /*0072*/ 	.short	0x0008
        /*0074*/ 	.byte	0x00, 0xf0, 0x11, 0x00


	//----- nvinfo : EIATTR_KPARAM_INFO
	.align		4
.L_81:
        /*0078*/ 	.byte	0x04, 0x17
        /*007a*/ 	.short	(.L_83 - .L_82)
.L_82:
        /*007c*/ 	.word	0x00000000
        /*0080*/ 	.short	0x0000
        /*0082*/ 	.short	0x0000
        /*0084*/ 	.byte	0x00, 0xf5, 0x21, 0x00


	//----- nvinfo : EIATTR_SPARSE_MMA_MASK
	.align		4
.L_83:
        /*0088*/ 	.byte	0x03, 0x50
        /*008a*/ 	.short	0x0000


	//----- nvinfo : EIATTR_MAXREG_COUNT
	.align		4
        /*008c*/ 	.byte	0x03, 0x1b
        /*008e*/ 	.short	0x00ff


	//----- nvinfo : EIATTR_MERCURY_ISA_VERSION
	.align		4
        /*0090*/ 	.byte	0x03, 0x5f
        /*0092*/ 	.short	0x0101


	//----- nvinfo : EIATTR_VRC_CTA_INIT_COUNT
	.align		4
        /*0094*/ 	.byte	0x02, 0x4a
	.zero		1
	.zero		1


	//----- nvinfo : EIATTR_EXIT_INSTR_OFFSETS
	.align		4
        /*0098*/ 	.byte	0x04, 0x1c
        /*009a*/ 	.short	(.L_85 - .L_84)


	//   ....[0]....
.L_84:
        /*009c*/ 	.word	0x000000d0


	//   ....[1]....
        /*00a0*/ 	.word	0x000002c0


	//----- nvinfo : EIATTR_CBANK_PARAM_SIZE
	.align		4
.L_85:
        /*00a4*/ 	.byte	0x03, 0x19
        /*00a6*/ 	.short	0x0034


	//----- nvinfo : EIATTR_PARAM_CBANK
	.align		4
        /*00a8*/ 	.byte	0x04, 0x0a
        /*00aa*/ 	.short	(.L_87 - .L_86)
	.align		4
.L_86:
        /*00ac*/ 	.word	index@(.nv.constant0._Z25nppiAbsDiff_8u_C1R_kernelPKhiS0_iPhiii)
        /*00b0*/ 	.short	0x0380
        /*00b2*/ 	.short	0x0034


	//----- nvinfo : EIATTR_SW_WAR
	.align		4
.L_87:
        /*00b4*/ 	.byte	0x04, 0x36
        /*00b6*/ 	.short	(.L_89 - .L_88)
.L_88:
        /*00b8*/ 	.word	0x00000008
.L_89:


//--------------------- .nv.callgraph             --------------------------
	.section	.nv.callgraph,"",@"SHT_CUDA_CALLGRAPH"
	.align	4
	.sectionentsize	8
	.align		4
        /*0000*/ 	.word	0x00000000
	.align		4
        /*0004*/ 	.word	0xffffffff
	.align		4
        /*0008*/ 	.word	0x00000000
	.align		4
        /*000c*/ 	.word	0xfffffffe
	.align		4
        /*0010*/ 	.word	0x00000000
	.align		4
        /*0014*/ 	.word	0xfffffffd
	.align		4
        /*0018*/ 	.word	0x00000000
	.align		4
        /*001c*/ 	.word	0xfffffffc


//--------------------- .text._Z26nppiAbsDiff_32f_C1R_kernelPKfiS0_iPfiii --------------------------
	.section	.text._Z26nppiAbsDiff_32f_C1R_kernelPKfiS0_iPfiii,"ax",@progbits
	.align	128
        .global         _Z26nppiAbsDiff_32f_C1R_kernelPKfiS0_iPfiii
        .type           _Z26nppiAbsDiff_32f_C1R_kernelPKfiS0_iPfiii,@function
        .size           _Z26nppiAbsDiff_32f_C1R_kernelPKfiS0_iPfiii,(.L_x_3 - _Z26nppiAbsDiff_32f_C1R_kernelPKfiS0_iPfiii)
        .other          _Z26nppiAbsDiff_32f_C1R_kernelPKfiS0_iPfiii,@"STO_CUDA_ENTRY STV_DEFAULT"
_Z26nppiAbsDiff_32f_C1R_kernelPKfiS0_iPfiii:
.text._Z26nppiAbsDiff_32f_C1R_kernelPKfiS0_iPfiii:
[----:B------:R-:W-:Y:S01]  /*0000*/  LDC R1, c[0x0][0x37c] ;  /* 0x0000df00ff017b82 */ /* 0x000fe20000000800 */
[----:B------:R-:W0:Y:S07]  /*0010*/  S2R R3, SR_TID.Y ;  /* 0x0000000000037919 */ /* 0x000e2e0000002200 */
[----:B------:R-:W1:Y:S01]  /*0020*/  LDC R9, c[0x0][0x360] ;  /* 0x0000d800ff097b82 */ /* 0x000e620000000800 */
[----:B------:R-:W2:Y:S01]  /*0030*/  LDCU UR6, c[0x0][0x3b0] ;  /* 0x00007600ff0677ac */ /* 0x000ea20008000800 */
[----:B------:R-:W1:Y:S01]  /*0040*/  S2R R2, SR_TID.X ;  /* 0x0000000000027919 */ /* 0x000e620000002100 */
[----:B------:R-:W3:Y:S05]  /*0050*/  LDCU UR7, c[0x0][0x3ac] ;  /* 0x00007580ff0777ac */ /* 0x000eea0008000800 */
[----:B------:R-:W0:Y:S08]  /*0060*/  S2UR UR5, SR_CTAID.Y ;  /* 0x00000000000579c3 */ /* 0x000e300000002600 */
[----:B------:R-:W0:Y:S08]  /*0070*/  LDC R0, c[0x0][0x364] ;  /* 0x0000d900ff007b82 */ /* 0x000e300000000800 */
[----:B------:R-:W1:Y:S01]  /*0080*/  S2UR UR4, SR_CTAID.X ;  /* 0x00000000000479c3 */ /* 0x000e620000002500 */
[----:B0-----:R-:W-:-:S05]  /*0090*/  IMAD R0, R0, UR5, R3 ;  /* 0x0000000500007c24 */ /* 0x001fca000f8e0203 */
[----:B--2---:R-:W-:Y:S01]  /*00a0*/  ISETP.GE.AND P0, PT, R0, UR6, PT ;  /* 0x0000000600007c0c */ /* 0x004fe2000bf06270 */
[----:B-1----:R-:W-:-:S05]  /*00b0*/  IMAD R9, R9, UR4, R2 ;  /* 0x0000000409097c24 */ /* 0x002fca000f8e0202 */
[----:B---3--:R-:W-:-:S13]  /*00c0*/  ISETP.GE.OR P0, PT, R9, UR7, P0 ;  /* 0x0000000709007c0c */ /* 0x008fda0008706670 */
[----:B------:R-:W-:Y:S05]  /*00d0*/  @P0 EXIT ;  /* 0x000000000000094d */ /* 0x000fea0003800000 */
[----:B------:R-:W0:Y:S01]  /*00e0*/  LDCU UR4, c[0x0][0x388] ;  /* 0x00007100ff0477ac */ /* 0x000e220008000800 */
[----:B------:R-:W1:Y:S01]  /*00f0*/  LDCU UR5, c[0x0][0x398] ;  /* 0x00007300ff0577ac */ /* 0x000e620008000800 */
[----:B------:R-:W2:Y:S01]  /*0100*/  LDCU.64 UR6, c[0x0][0x380] ;  /* 0x00007000ff0677ac */ /* 0x000ea20008000a00 */
[----:B------:R-:W3:Y:S01]  /*0110*/  LDCU.64 UR8, c[0x0][0x390] ;  /* 0x00007200ff0877ac */ /* 0x000ee20008000a00 */
[C---:B0-----:R-:W-:Y:S02]  /*0120*/  IMAD R3, R0.reuse, UR4, RZ ;  /* 0x0000000400037c24 */ /* 0x041fe4000f8e02ff */
[----:B-1----:R-:W-:Y:S01]  /*0130*/  IMAD R5, R0, UR5, RZ ;  /* 0x0000000500057c24 */ /* 0x002fe2000f8e02ff */
[----:B------:R-:W0:Y:S02]  /*0140*/  LDCU.64 UR4, c[0x0][0x358] ;  /* 0x00006b00ff0477ac */ /* 0x000e240008000a00 */
[----:B--2---:R-:W-:Y:S01]  /*0150*/  IADD3 R2, P0, PT, R3, UR6, RZ ;  /* 0x0000000603027c10 */ /* 0x004fe2000ff1e0ff */
[----:B------:R-:W1:Y:S01]  /*0160*/  LDCU UR6, c[0x0][0x3a8] ;  /* 0x00007500ff0677ac */ /* 0x000e620008000800 */
[----:B---3--:R-:W-:-:S02]  /*0170*/  IADD3 R4, P1, PT, R5, UR8, RZ ;  /* 0x0000000805047c10 */ /* 0x008fc4000ff3e0ff */
[----:B------:R-:W-:Y:S02]  /*0180*/  LEA.HI.X.SX32 R3, R3, UR7, 0x1, P0 ;  /* 0x0000000703037c11 */ /* 0x000fe400080f0eff */
[----:B------:R-:W-:Y:S01]  /*0190*/  LEA.HI.X.SX32 R5, R5, UR9, 0x1, P1 ;  /* 0x0000000905057c11 */ /* 0x000fe200088f0eff */
[----:B------:R-:W2:Y:S01]  /*01a0*/  LDCU.64 UR8, c[0x0][0x3a0] ;  /* 0x00007400ff0877ac */ /* 0x000ea20008000a00 */
[----:B------:R-:W-:-:S04]  /*01b0*/  IMAD.WIDE R2, R9, 0x4, R2 ;  /* 0x0000000409027825 */ /* 0x000fc800078e0202 */
[----:B------:R-:W-:Y:S02]  /*01c0*/  IMAD.WIDE R4, R9, 0x4, R4 ;  /* 0x0000000409047825 */ /* 0x000fe400078e0204 */
[----:B0-----:R-:W3:Y:S04]  /*01d0*/  LDG.E R2, desc[UR4][R2.64] ;  /* 0x0000000402027981 */ /* 0x001ee8000c1e1900 */
[----:B------:R-:W3:Y:S01]  /*01e0*/  LDG.E R5, desc[UR4][R4.64] ;  /* 0x0000000404057981 */ /* 0x000ee2000c1e1900 */
[----:B-1----:R-:W-:-:S05]  /*01f0*/  IMAD R0, R0, UR6, RZ ;  /* 0x0000000600007c24 */ /* 0x002fca000f8e02ff */
[----:B--2---:R-:W-:-:S04]  /*0200*/  IADD3 R6, P0, PT, R0, UR8, RZ ;  /* 0x0000000800067c10 */ /* 0x004fc8000ff1e0ff */
[----:B------:R-:W-:-:S03]  /*0210*/  LEA.HI.X.SX32 R7, R0, UR9, 0x1, P0 ;  /* 0x0000000900077c11 */ /* 0x000fc600080f0eff */
[----:B------:R-:W-:-:S04]  /*0220*/  IMAD.WIDE R6, R9, 0x4, R6 ;  /* 0x0000000409067825 */ /* 0x000fc800078e0206 */
[----:B---3--:R-:W-:-:S04]  /*0230*/  FADD R0, R2, -R5 ;  /* 0x8000000502007221 */ /* 0x008fc80000000000 */
[----:B------:R-:W-:-:S05]  /*0240*/  FADD R9, |R0|, -RZ ;  /* 0x800000ff00097221 */ /* 0x000fca0000000200 */
[----:B------:R-:W-:Y:S01]  /*0250*/  STG.E desc[UR4][R6.64], R9 ;  /* 0x0000000906007986 */ /* 0x000fe2000c101904 */
[----:B------:R-:W-:Y:S05]  /*0260*/  EXIT ;  /* 0x000000000000794d */ /* 0x000fea0003800000 */
.L_x_0:
[----:B------:R-:W-:-:S00]  /*0270*/  BRA `(.L_x_0) ;  /* 0xfffffffc00fc7947 */ /* 0x000fc0000383ffff */
[----:B------:R-:W-:-:S00]  /*0280*/  NOP ;  /* 0x0000000000007918 */ /* 0x000fc00000000000 */
[----:B------:R-:W-:-:S00]  /*0290*/  NOP ;  /* 0x0000000000007918 */ /* 0x000fc00000000000 */
[----:B------:R-:W-:-:S00]  /*02a0*/  NOP ;  /* 0x0000000000007918 */ /* 0x000fc00000000000 */
[----:B------:R-:W-:-:S00]  /*02b0*/  NOP ;  /* 0x0000000000007918 */ /* 0x000fc00000000000 */
[----:B------:R-:W-:-:S00]  /*02c0*/  NOP ;  /* 0x0000000000007918 */ /* 0x000fc00000000000 */
[----:B------:R-:W-:-:S00]  /*02d0*/  NOP ;  /* 0x0000000000007918 */ /* 0x000fc00000000000 */
[----:B------:R-:W-:-:S00]  /*02e0*/  NOP ;  /* 0x0000000000007918 */ /* 0x000fc00000000000 */
[----:B------:R-:W-:-:S00]  /*02f0*/  NOP ;  /* 0x0000000000007918 */ /* 0x000fc00000000000 */
.L_x_3:


//--------------------- .text._Z25nppiAbsDiff_8u_C3R_kernelPKhiS0_iPhiii --------------------------
	.section	.text._Z25nppiAbsDiff_8u_C3R_kernelPKhiS0_iPhiii,"ax",@progbits
	.align	128
        .global         _Z25nppiAbsDiff_8u_C3R_kernelPKhiS0_iPhiii
        .type           _Z25nppiAbsDiff_8u_C3R_kernelPKhiS0_iPhiii,@function
        .size           _Z25nppiAbsDiff_8u_C3R_kernelPKhiS0_iPhiii,(.L_x_4 - _Z25nppiAbsDiff_8u_C3R_kernelPKhiS0_iPhiii)
        .other          _Z25nppiAbsDiff_8u_C3R_kernelPKhiS0_iPhiii,@"STO_CUDA_ENTRY STV_DEFAULT"
_Z25nppiAbsDiff_8u_C3R_kernelPKhiS0_iPhiii:
.text._Z25nppiAbsDiff_8u_C3R_kernelPKhiS0_iPhiii:
        /* <DEDUP_REMOVED lines=15> */
[----:B------:R-:W-:Y:S01]  /*00f0*/  IMAD R7, R0, 0x3, RZ ;  /* 0x0000000300077824 */ /* 0x000fe200078e02ff */
[----:B------:R-:W1:Y:S04]  /*0100*/  LDCU UR7, c[0x0][0x398] ;  /* 0x00007300ff0777ac */ /* 0x000e680008000800 */
[----:B------:R-:W-:Y:S01]  /*0110*/  SHF.R.S32.HI R11, RZ, 0x1f, R7 ;  /* 0x0000001fff0b7819 */ /* 0x000fe20000011407 */
[----:B------:R-:W2:Y:S01]  /*0120*/  LDCU.64 UR8, c[0x0][0x380] ;  /* 0x00007000ff0877ac */ /* 0x000ea20008000a00 */
[----:B------:R-:W3:Y:S01]  /*0130*/  LDCU.64 UR10, c[0x0][0x390] ;  /* 0x00007200ff0a77ac */ /* 0x000ee20008000a00 */
[----:B------:R-:W4:Y:S01]  /*0140*/  LDCU.64 UR4, c[0x0][0x358] ;  /* 0x00006b00ff0477ac */ /* 0x000f220008000a00 */
[C---:B0-----:R-:W-:Y:S01]  /*0150*/  IMAD R4, R6.reuse, UR6, RZ ;  /* 0x0000000606047c24 */ /* 0x041fe2000f8e02ff */
[----:B------:R-:W0:Y:S01]  /*0160*/  LDCU UR6, c[0x0][0x3a8] ;  /* 0x00007500ff0677ac */ /* 0x000e220008000800 */
[----:B-1----:R-:W-:-:S03]  /*0170*/  IMAD R0, R6, UR7, RZ ;  /* 0x0000000706007c24 */ /* 0x002fc6000f8e02ff */
[--C-:B------:R-:W-:Y:S02]  /*0180*/  SHF.R.S32.HI R3, RZ, 0x1f, R4.reuse ;  /* 0x0000001fff037819 */ /* 0x100fe40000011404 */
[C---:B--2---:R-:W-:Y:S02]  /*0190*/  IADD3 R4, P0, P1, R7.reuse, UR8, R4 ;  /* 0x0000000807047c10 */ /* 0x044fe4000f91e004 */
[--C-:B---3--:R-:W-:Y:S02]  /*01a0*/  IADD3 R2, P2, P3, R7, UR10, R0.reuse ;  /* 0x0000000a07027c10 */ /* 0x108fe4000fb5e000 */
[----:B------:R-:W-:Y:S02]  /*01b0*/  SHF.R.S32.HI R0, RZ, 0x1f, R0 ;  /* 0x0000001fff007819 */ /* 0x000fe40000011400 */
[C---:B------:R-:W-:Y:S01]  /*01c0*/  IADD3.X R5, PT, PT, R11.reuse, UR9, R3, P0, P1 ;  /* 0x000000090b057c10 */ /* 0x040fe200087e2403 */
[----:B------:R-:W1:Y:S01]  /*01d0*/  LDCU.64 UR8, c[0x0][0x3a0] ;  /* 0x00007400ff0877ac */ /* 0x000e620008000a00 */
[----:B------:R-:W-:-:S03]  /*01e0*/  IADD3.X R3, PT, PT, R11, UR11, R0, P2, P3 ;  /* 0x0000000b0b037c10 */ /* 0x000fc600097e6400 */
[----:B----4-:R-:W2:Y:S04]  /*01f0*/  LDG.E.U8 R0, desc[UR4][R4.64] ;  /* 0x0000000404007981 */ /* 0x010ea8000c1e1100 */
[----:B------:R-:W2:Y:S02]  /*0200*/  LDG.E.U8 R8, desc[UR4][R2.64] ;  /* 0x0000000402087981 */ /* 0x000ea4000c1e1100 */
[CC--:B--2---:R-:W-:Y:S02]  /*0210*/  VIMNMX.U16x2 R9, PT, PT, R0.reuse, R8.reuse, PT ;  /* 0x0000000800097248 */ /* 0x0c4fe40003fe0200 */
[----:B------:R-:W-:Y:S01]  /*0220*/  VIMNMX.U16x2 R8, PT, PT, R0, R8, !PT ;  /* 0x0000000800087248 */ /* 0x000fe20007fe0200 */
[----:B0-----:R-:W-:Y:S02]  /*0230*/  IMAD R0, R6, UR6, RZ ;  /* 0x0000000606007c24 */ /* 0x001fe4000f8e02ff */
[----:B------:R-:W-:-:S03]  /*0240*/  IMAD.MOV R9, RZ, RZ, -R9 ;  /* 0x000000ffff097224 */ /* 0x000fc600078e0a09 */
[--C-:B-1----:R-:W-:Y:S02]  /*0250*/  IADD3 R6, P0, P1, R7, UR8, R0.reuse ;  /* 0x0000000807067c10 */ /* 0x102fe4000f91e000 */
[----:B------:R-:W-:Y:S02]  /*0260*/  PRMT R9, R9, 0x7710, RZ ;  /* 0x0000771009097816 */ /* 0x000fe400000000ff */
[----:B------:R-:W-:-:S03]  /*0270*/  SHF.R.S32.HI R0, RZ, 0x1f, R0 ;  /* 0x0000001fff007819 */ /* 0x000fc60000011400 */
[----:B------:R-:W-:Y:S01]  /*0280*/  IMAD.IADD R8, R8, 0x1, R9 ;  /* 0x0000000108087824 */ /* 0x000fe200078e0209 */
[----:B------:R-:W-:-:S04]  /*0290*/  IADD3.X R7, PT, PT, R11, UR9, R0, P0, P1 ;  /* 0x000000090b077c10 */ /* 0x000fc800087e2400 */
[----:B------:R-:W-:-:S05]  /*02a0*/  LOP3.LUT R9, R8, 0xffff, RZ, 0xc0, !PT ;  /* 0x0000ffff08097812 */ /* 0x000fca00078ec0ff */
[----:B------:R0:W-:Y:S04]  /*02b0*/  STG.E.U8 desc[UR4][R6.64], R9 ;  /* 0x0000000906007986 */ /* 0x0001e8000c101104 */
[----:B------:R-:W2:Y:S04]  /*02c0*/  LDG.E.U8 R0, desc[UR4][R4.64+0x1] ;  /* 0x0000010404007981 */ /* 0x000ea8000c1e1100 */
[----:B------:R-:W2:Y:S02]  /*02d0*/  LDG.E.U8 R8, desc[UR4][R2.64+0x1] ;  /* 0x0000010402087981 */ /* 0x000ea4000c1e1100 */
[----:B--2---:R-:W-:-:S02]  /*02e0*/  VIMNMX.U16x2 R10, PT, PT, R0, R8, PT ;  /* 0x00000008000a7248 */ /* 0x004fc40003fe0200 */
[----:B------:R-:W-:-:S03]  /*02f0*/  VIMNMX.U16x2 R0, PT, PT, R0, R8, !PT ;  /* 0x0000000800007248 */ /* 0x000fc60007fe0200 */
[----:B------:R-:W-:-:S05]  /*0300*/  IMAD.MOV R10, RZ, RZ, -R10 ;  /* 0x000000ffff0a7224 */ /* 0x000fca00078e0a0a */
[----:B------:R-:W-:-:S05]  /*0310*/  PRMT R11, R10, 0x7710, RZ ;  /* 0x000077100a0b7816 */ /* 0x000fca00000000ff */
[----:B------:R-:W-:-:S05]  /*0320*/  IMAD.IADD R0, R0, 0x1, R11 ;  /* 0x0000000100007824 */ /* 0x000fca00078e020b */
[----:B------:R-:W-:-:S05]  /*0330*/  LOP3.LUT R11, R0, 0xffff, RZ, 0xc0, !PT ;  /* 0x0000ffff000b7812 */ /* 0x000fca00078ec0ff */
[----:B------:R-:W-:Y:S04]  /*0340*/  STG.E.U8 desc[UR4][R6.64+0x1], R11 ;  /* 0x0000010b06007986 */ /* 0x000fe8000c101104 */
[----:B------:R-:W2:Y:S04]  /*0350*/  LDG.E.U8 R4, desc[UR4][R4.64+0x2] ;  /* 0x0000020404047981 */ /* 0x000ea8000c1e1100 */
[----:B------:R-:W2:Y:S02]  /*0360*/  LDG.E.U8 R2, desc[UR4][R2.64+0x2] ;  /* 0x0000020402027981 */ /* 0x000ea4000c1e1100 */
[----:B--2---:R-:W-:-:S02]  /*0370*/  VIMNMX.U16x2 R0, PT, PT, R4, R2, PT ;  /* 0x0000000204007248 */ /* 0x004fc40003fe0200 */
[----:B------:R-:W-:-:S03]  /*0380*/  VIMNMX.U16x2 R3, PT, PT, R4, R2, !PT ;  /* 0x0000000204037248 */ /* 0x000fc60007fe0200 */
[--C-:B0-----:R-:W-:Y:S01]  /*0390*/  IMAD.MOV R9, RZ, RZ, -R0.reuse ;  /* 0x000000ffff097224 */ /* 0x101fe200078e0a00 */
[----:B------:R-:W-:-:S04]  /*03a0*/  PRMT R0, R3, 0x7610, R0 ;  /* 0x0000761003007816 */ /* 0x000fc80000000000 */
[----:B------:R-:W-:-:S05]  /*03b0*/  PRMT R9, R9, 0x7710, RZ ;  /* 0x0000771009097816 */ /* 0x000fca00000000ff */
[----:B------:R-:W-:-:S05]  /*03c0*/  IMAD.IADD R0, R0, 0x1, R9 ;  /* 0x0000000100007824 */ /* 0x000fca00078e0209 */
[----:B------:R-:W-:-:S05]  /*03d0*/  LOP3.LUT R9, R0, 0xffff, RZ, 0xc0, !PT ;  /* 0x0000ffff00097812 */ /* 0x000fca00078ec0ff */
[----:B------:R-:W-:Y:S01]  /*03e0*/  STG.E.U8 desc[UR4][R6.64+0x2], R9 ;  /* 0x0000020906007986 */ /* 0x000fe2000c101104 */
[----:B------:R-:W-:Y:S05]  /*03f0*/  EXIT ;  /* 0x000000000000794d */ /* 0x000fea0003800000 */
.L_x_1:
        /* <DEDUP_REMOVED lines=16> */
.L_x_4:


//--------------------- .text._Z25nppiAbsDiff_8u_C1R_kernelPKhiS0_iPhiii --------------------------
	.section	.text._Z25nppiAbsDiff_8u_C1R_kernelPKhiS0_iPhiii,"ax",@progbits
	.align	128
        .global         _Z25nppiAbsDiff_8u_C1R_kernelPKhiS0_iPhiii
        .type           _Z25nppiAbsDiff_8u_C1R_kernelPKhiS0_iPhiii,@function
        .size           _Z25nppiAbsDiff_8u_C1R_kernelPKhiS0_iPhiii,(.L_x_5 - _Z25nppiAbsDiff_8u_C1R_kernelPKhiS0_iPhiii)
        .other          _Z25nppiAbsDiff_8u_C1R_kernelPKhiS0_iPhiii,@"STO_CUDA_ENTRY STV_DEFAULT"
_Z25nppiAbsDiff_8u_C1R_kernelPKhiS0_iPhiii:
.text._Z25nppiAbsDiff_8u_C1R_kernelPKhiS0_iPhiii:
        /* <DEDUP_REMOVED lines=15> */
[----:B------:R-:W-:Y:S01]  /*00f0*/  SHF.R.S32.HI R10, RZ, 0x1f, R0 ;  /* 0x0000001fff0a7819 */ /* 0x000fe20000011400 */
[----:B------:R-:W1:Y:S01]  /*0100*/  LDCU UR7, c[0x0][0x398] ;  /* 0x00007300ff0777ac */ /* 0x000e620008000800 */
[----:B------:R-:W2:Y:S01]  /*0110*/  LDCU.64 UR8, c[0x0][0x380] ;  /* 0x00007000ff0877ac */ /* 0x000ea20008000a00 */
[----:B------:R-:W3:Y:S01]  /*0120*/  LDCU.64 UR10, c[0x0][0x390] ;  /* 0x00007200ff0a77ac */ /* 0x000ee20008000a00 */
[----:B------:R-:W4:Y:S01]  /*0130*/  LDCU.64 UR4, c[0x0][0x358] ;  /* 0x00006b00ff0477ac */ /* 0x000f220008000a00 */
[C---:B0-----:R-:W-:Y:S01]  /*0140*/  IMAD R3, R6.reuse, UR6, RZ ;  /* 0x0000000606037c24 */ /* 0x041fe2000f8e02ff */
[----:B------:R-:W0:Y:S01]  /*0150*/  LDCU UR6, c[0x0][0x3a8] ;  /* 0x00007500ff0677ac */ /* 0x000e220008000800 */
[----:B-1----:R-:W-:-:S03]  /*0160*/  IMAD R5, R6, UR7, RZ ;  /* 0x0000000706057c24 */ /* 0x002fc6000f8e02ff */
[----:B------:R-:W-:Y:S02]  /*0170*/  SHF.R.S32.HI R7, RZ, 0x1f, R3 ;  /* 0x0000001fff077819 */ /* 0x000fe40000011403 */
[--C-:B--2---:R-:W-:Y:S02]  /*0180*/  IADD3 R2, P0, P1, R3, UR8, R0.reuse ;  /* 0x0000000803027c10 */ /* 0x104fe4000f91e000 */
[----:B------:R-:W-:Y:S02]  /*0190*/  SHF.R.S32.HI R8, RZ, 0x1f, R5 ;  /* 0x0000001fff087819 */ /* 0x000fe40000011405 */
[----:B---3--:R-:W-:Y:S02]  /*01a0*/  IADD3 R4, P2, P3, R5, UR10, R0 ;  /* 0x0000000a05047c10 */ /* 0x008fe4000fb5e000 */
[--C-:B------:R-:W-:Y:S01]  /*01b0*/  IADD3.X R3, PT, PT, R7, UR9, R10.reuse, P0, P1 ;  /* 0x0000000907037c10 */ /* 0x100fe200087e240a */
[----:B------:R-:W1:Y:S01]  /*01c0*/  LDCU.64 UR8, c[0x0][0x3a0] ;  /* 0x00007400ff0877ac */ /* 0x000e620008000a00 */
[----:B------:R-:W-:-:S03]  /*01d0*/  IADD3.X R5, PT, PT, R8, UR11, R10, P2, P3 ;  /* 0x0000000b08057c10 */ /* 0x000fc600097e640a */
[----:B----4-:R-:W2:Y:S04]  /*01e0*/  LDG.E.U8 R2, desc[UR4][R2.64] ;  /* 0x0000000402027981 */ /* 0x010ea8000c1e1100 */
[----:B------:R-:W2:Y:S02]  /*01f0*/  LDG.E.U8 R4, desc[UR4][R4.64] ;  /* 0x0000000404047981 */ /* 0x000ea4000c1e1100 */
[CC--:B--2---:R-:W-:Y:S02]  /*0200*/  VIMNMX.U16x2 R7, PT, PT, R2.reuse, R4.reuse, PT ;  /* 0x0000000402077248 */ /* 0x0c4fe40003fe0200 */
[----:B------:R-:W-:-:S03]  /*0210*/  VIMNMX.U16x2 R3, PT, PT, R2, R4, !PT ;  /* 0x0000000402037248 */ /* 0x000fc60007fe0200 */
[----:B------:R-:W-:Y:S02]  /*0220*/  IMAD.MOV R9, RZ, RZ, -R7 ;  /* 0x000000ffff097224 */ /* 0x000fe400078e0a07 */
[----:B0-----:R-:W-:Y:S01]  /*0230*/  IMAD R7, R6, UR6, RZ ;  /* 0x0000000606077c24 */ /* 0x001fe2000f8e02ff */
[----:B------:R-:W-:Y:S02]  /*0240*/  PRMT R6, R3, 0x7610, R6 ;  /* 0x0000761003067816 */ /* 0x000fe40000000006 */
[----:B------:R-:W-:Y:S02]  /*0250*/  PRMT R9, R9, 0x7710, RZ ;  /* 0x0000771009097816 */ /* 0x000fe400000000ff */
[----:B-1----:R-:W-:Y:S02]  /*0260*/  IADD3 R2, P0, P1, R7, UR8, R0 ;  /* 0x0000000807027c10 */ /* 0x002fe4000f91e000 */
[----:B------:R-:W-:Y:S01]  /*0270*/  SHF.R.S32.HI R7, RZ, 0x1f, R7 ;  /* 0x0000001fff077819 */ /* 0x000fe20000011407 */
[----:B------:R-:W-:-:S03]  /*0280*/  IMAD.IADD R6, R6, 0x1, R9 ;  /* 0x0000000106067824 */ /* 0x000fc600078e0209 */
[----:B------:R-:W-:Y:S02]  /*0290*/  IADD3.X R3, PT, PT, R7, UR9, R10, P0, P1 ;  /* 0x0000000907037c10 */ /* 0x000fe400087e240a */
[----:B------:R-:W-:-:S05]  /*02a0*/  LOP3.LUT R5, R6, 0xffff, RZ, 0xc0, !PT ;  /* 0x0000ffff06057812 */ /* 0x000fca00078ec0ff */
[----:B------:R-:W-:Y:S01]  /*02b0*/  STG.E.U8 desc[UR4][R2.64], R5 ;  /* 0x0000000502007986 */ /* 0x000fe2000c101104 */
[----:B------:R-:W-:Y:S05]  /*02c0*/  EXIT ;  /* 0x000000000000794d */ /* 0x000fea0003800000 */
.L_x_2:
        /* <DEDUP_REMOVED lines=11> */
.L_x_5:


//--------------------- .nv.shared.reserved.0     --------------------------
	.section	.nv.shared.reserved.0,"aw",@nobits
	.weak		__nv_reservedSMEM_offset_0_alias
	.size		__nv_reservedSMEM_offset_0_alias, 0, 64
	.other		__nv_reservedSMEM_offset_0_alias,@"STO_CUDA_RESERVED_SHARED STV_DEFAULT"
__nv_reservedSMEM_offset_0_alias:
	.zero		0
	.zero		64


//--------------------- .nv.constant0._Z26nppiAbsDiff_32f_C1R_kernelPKfiS0_iPfiii --------------------------
	.section	.nv.constant0._Z26nppiAbsDiff_32f_C1R_kernelPKfiS0_iPfiii,"a",@progbits
	.sectionflags	@""
	.align	4
.nv.constant0._Z26nppiAbsDiff_32f_C1R_kernelPKfiS0_iPfiii:
	.zero		948


//--------------------- .nv.constant0._Z25nppiAbsDiff_8u_C3R_kernelPKhiS0_iPhiii --------------------------
	.section	.nv.constant0._Z25nppiAbsDiff_8u_C3R_kernelPKhiS0_iPhiii,"a",@progbits
	.sectionflags	@""
	.align	4
.nv.constant0._Z25nppiAbsDiff_8u_C3R_kernelPKhiS0_iPhiii:
	.zero		948


//--------------------- .nv.constant0._Z25nppiAbsDiff_8u_C1R_kernelPKhiS0_iPhiii --------------------------
	.section	.nv.constant0._Z25nppiAbsDiff_8u_C1R_kernelPKhiS0_iPhiii,"a",@progbits
	.sectionflags	@""
	.align	4
.nv.constant0._Z25nppiAbsDiff_8u_C1R_kernelPKhiS0_iPhiii:
	.zero		948


//--------------------- SYMBOLS --------------------------

	.type		.nv.reservedSmem.offset0,@object
	.size		.nv.reservedSmem.offset0,0x4
